//
// Generated by NVIDIA NVVM Compiler
//
// Compiler Build ID: CL-36424714
// Cuda compilation tools, release 13.0, V13.0.88
// Based on NVVM 20.0.0
//

.version 9.0
.target sm_100
.address_size 64

	// .globl	_Z6vecAddPfS_S_i

.visible .entry _Z6vecAddPfS_S_i(
	.param .u64 .ptr .align 1 _Z6vecAddPfS_S_i_param_0,
	.param .u64 .ptr .align 1 _Z6vecAddPfS_S_i_param_1,
	.param .u64 .ptr .align 1 _Z6vecAddPfS_S_i_param_2,
	.param .u32 _Z6vecAddPfS_S_i_param_3
)
{
	.reg .pred 	%p<4>;
	.reg .b32 	%r<11>;
	.reg .b32 	%f<4>;
	.reg .b64 	%rd<11>;

	ld.param.u64 	%rd1, [_Z6vecAddPfS_S_i_param_0];
	ld.param.u64 	%rd2, [_Z6vecAddPfS_S_i_param_1];
	ld.param.u64 	%rd3, [_Z6vecAddPfS_S_i_param_2];
	ld.param.u32 	%r3, [_Z6vecAddPfS_S_i_param_3];
	mov.u32 	%r4, %ntid.x;
	mov.u32 	%r5, %ctaid.x;
	mov.u32 	%r6, %tid.x;
	mad.lo.s32 	%r1, %r4, %r5, %r6;
	mov.u32 	%r7, %ntid.y;
	mov.u32 	%r8, %ctaid.y;
	mov.u32 	%r9, %tid.y;
	mad.lo.s32 	%r2, %r7, %r8, %r9;
	setp.gt.u32 	%p1, %r2, 9;
	setp.gt.s32 	%p2, %r1, 9;
	or.pred  	%p3, %p1, %p2;
	@%p3 bra 	$L__BB0_2;
	cvta.to.global.u64 	%rd4, %rd1;
	cvta.to.global.u64 	%rd5, %rd2;
	cvta.to.global.u64 	%rd6, %rd3;
	mad.lo.s32 	%r10, %r3, %r2, %r1;
	mul.wide.s32 	%rd7, %r10, 4;
	add.s64 	%rd8, %rd4, %rd7;
	ld.global.f32 	%f1, [%rd8];
	add.s64 	%rd9, %rd5, %rd7;
	ld.global.f32 	%f2, [%rd9];
	add.f32 	%f3, %f1, %f2;
	add.s64 	%rd10, %rd6, %rd7;
	st.global.f32 	[%rd10], %f3;
$L__BB0_2:
	ret;

}


// ===== COMPILED SASS (sm_100) =====

	.target	sm_100

	.elftype	@"ET_EXEC"


//--------------------- .note.nv.tkinfo           --------------------------
	.section	.note.nv.tkinfo,"",@"SHT_NOTE"
	.sectionflags	@"SHF_NOTE_NV_TKINFO"
	.tkinfo
        /*0018*/ 	.word	0x00000002
        /*0030*/ 	.string	""
        /*0030*/ 	.string	"ptxas"
        /*0030*/ 	.string	"Cuda compilation tools, release 13.0, V13.0.88"
        /*0030*/ 	.string	"Build cuda_13.0.r13.0/compiler.36424714_0"
        /*0030*/ 	.string	"-arch sm_100 -m 64 "



//--------------------- .note.nv.cuinfo           --------------------------
	.section	.note.nv.cuinfo,"",@"SHT_NOTE"
	.sectionflags	@"SHF_NOTE_NV_CUINFO"
        /*0018*/ 	.short	0x0002
        /*001a*/ 	.short	0x0064
        /*001c*/ 	.short	0x0082
	.zero		2


//--------------------- .nv.info                  --------------------------
	.section	.nv.info,"",@"SHT_CUDA_INFO"
	.align	4


	//----- nvinfo : EIATTR_REGCOUNT
	.align		4
        /*0000*/ 	.byte	0x04, 0x2f
        /*0002*/ 	.short	(.L_1 - .L_0)
	.align		4
.L_0:
        /*0004*/ 	.word	index@(_Z6vecAddPfS_S_i)
        /*0008*/ 	.word	0x0000000c


	//----- nvinfo : EIATTR_FRAME_SIZE
	.align		4
.L_1:
        /*000c*/ 	.byte	0x04, 0x11
        /*000e*/ 	.short	(.L_3 - .L_2)
	.align		4
.L_2:
        /*0010*/ 	.word	index@(_Z6vecAddPfS_S_i)
        /*0014*/ 	.word	0x00000000


	//----- nvinfo : EIATTR_MIN_STACK_SIZE
	.align		4
.L_3:
        /*0018*/ 	.byte	0x04, 0x12
        /*001a*/ 	.short	(.L_5 - .L_4)
	.align		4
.L_4:
        /*001c*/ 	.word	index@(_Z6vecAddPfS_S_i)
        /*0020*/ 	.word	0x00000000
.L_5:


//--------------------- .nv.compat                --------------------------
	.section	.nv.compat,"",@"SHT_CUDA_COMPAT_INFO"
	.align	4
        /*0000*/ 	.byte	0x02, 0x09, 0x00, 0x00, 0x02, 0x02, 0x01, 0x00, 0x02, 0x05, 0x05, 0x00, 0x03, 0x07, 0x01, 0x01
        /*0010*/ 	.byte	0x02, 0x03, 0x00, 0x00, 0x02, 0x06, 0x01, 0x00, 0x04, 0x0b, 0x08, 0x00, 0x09, 0x00, 0x00, 0x00
        /*0020*/ 	.byte	0x00, 0x00, 0x00, 0x00


//--------------------- .nv.info._Z6vecAddPfS_S_i --------------------------
	.section	.nv.info._Z6vecAddPfS_S_i,"",@"SHT_CUDA_INFO"
	.sectionflags	@""
	.align	4


	//----- nvinfo : EIATTR_CUDA_API_VERSION
	.align		4
        /*0000*/ 	.byte	0x04, 0x37
        /*0002*/ 	.short	(.L_7 - .L_6)
.L_6:
        /*0004*/ 	.word	0x00000082


	//----- nvinfo : EIATTR_KPARAM_INFO
	.align		4
.L_7:
        /*0008*/ 	.byte	0x04, 0x17
        /*000a*/ 	.short	(.L_9 - .L_8)
.L_8:
        /*000c*/ 	.word	0x00000000
        /*0010*/ 	.short	0x0003
        /*0012*/ 	.short	0x0018
        /*0014*/ 	.byte	0x00, 0xf0, 0x11, 0x00


	//----- nvinfo : EIATTR_KPARAM_INFO
	.align		4
.L_9:
        /*0018*/ 	.byte	0x04, 0x17
        /*001a*/ 	.short	(.L_11 - .L_10)
.L_10:
        /*001c*/ 	.word	0x00000000
        /*0020*/ 	.short	0x0002
        /*0022*/ 	.short	0x0010
        /*0024*/ 	.byte	0x00, 0xf5, 0x21, 0x00


	//----- nvinfo : EIATTR_KPARAM_INFO
	.align		4
.L_11:
        /*0028*/ 	.byte	0x04, 0x17
        /*002a*/ 	.short	(.L_13 - .L_12)
.L_12:
        /*002c*/ 	.word	0x00000000
        /*0030*/ 	.short	0x0001
        /*0032*/ 	.short	0x0008
        /*0034*/ 	.byte	0x00, 0xf5, 0x21, 0x00


	//----- nvinfo : EIATTR_KPARAM_INFO
	.align		4
.L_13:
        /*0038*/ 	.byte	0x04, 0x17
        /*003a*/ 	.short	(.L_15 - .L_14)
.L_14:
        /*003c*/ 	.word	0x00000000
        /*0040*/ 	.short	0x0000
        /*0042*/ 	.short	0x0000
        /*0044*/ 	.byte	0x00, 0xf5, 0x21, 0x00


	//----- nvinfo : EIATTR_SPARSE_MMA_MASK
	.align		4
.L_15:
        /*0048*/ 	.byte	0x03, 0x50
        /*004a*/ 	.short	0x0000


	//----- nvinfo : EIATTR_MAXREG_COUNT
	.align		4
        /*004c*/ 	.byte	0x03, 0x1b
        /*004e*/ 	.short	0x00ff


	//----- nvinfo : EIATTR_MERCURY_ISA_VERSION
	.align		4
        /*0050*/ 	.byte	0x03, 0x5f
        /*0052*/ 	.short	0x0101


	//----- nvinfo : EIATTR_VRC_CTA_INIT_COUNT
	.align		4
        /*0054*/ 	.byte	0x02, 0x4a
	.zero		1
	.zero		1


	//----- nvinfo : EIATTR_EXIT_INSTR_OFFSETS
	.align		4
        /*0058*/ 	.byte	0x04, 0x1c
        /*005a*/ 	.short	(.L_17 - .L_16)


	//   ....[0]....
.L_16:
        /*005c*/ 	.word	0x000000b0


	//   ....[1]....
        /*0060*/ 	.word	0x00000190


	//----- nvinfo : EIATTR_CBANK_PARAM_SIZE
	.align		4
.L_17:
        /*0064*/ 	.byte	0x03, 0x19
        /*0066*/ 	.short	0x001c


	//----- nvinfo : EIATTR_PARAM_CBANK
	.align		4
        /*0068*/ 	.byte	0x04, 0x0a
        /*006a*/ 	.short	(.L_19 - .L_18)
	.align		4
.L_18:
        /*006c*/ 	.word	index@(.nv.constant0._Z6vecAddPfS_S_i)
        /*0070*/ 	.short	0x0380
        /*0072*/ 	.short	0x001c


	//----- nvinfo : EIATTR_SW_WAR
	.align		4
.L_19:
        /*0074*/ 	.byte	0x04, 0x36
        /*0076*/ 	.short	(.L_21 - .L_20)
.L_20:
        /*0078*/ 	.word	0x00000008
.L_21:


//--------------------- .nv.callgraph             --------------------------
	.section	.nv.callgraph,"",@"SHT_CUDA_CALLGRAPH"
	.align	4
	.sectionentsize	8
	.align		4
        /*0000*/ 	.word	0x00000000
	.align		4
        /*0004*/ 	.word	0xffffffff
	.align		4
        /*0008*/ 	.word	0x00000000
	.align		4
        /*000c*/ 	.word	0xfffffffe
	.align		4
        /*0010*/ 	.word	0x00000000
	.align		4
        /*0014*/ 	.word	0xfffffffd
	.align		4
        /*0018*/ 	.word	0x00000000
	.align		4
        /*001c*/ 	.word	0xfffffffc


//--------------------- .text._Z6vecAddPfS_S_i    --------------------------
	.section	.text._Z6vecAddPfS_S_i,"ax",@progbits
	.align	128
        .global         _Z6vecAddPfS_S_i
        .type           _Z6vecAddPfS_S_i,@function
        .size           _Z6vecAddPfS_S_i,(.L_x_1 - _Z6vecAddPfS_S_i)
        .other          _Z6vecAddPfS_S_i,@"STO_CUDA_ENTRY STV_DEFAULT"
_Z6vecAddPfS_S_i:
.text._Z6vecAddPfS_S_i:
[----:B------:R-:W-:Y:S01]  /*0000*/  LDC R1, c[0x0][0x37c] ;  /* 0x0000df00ff017b82 */ /* 0x000fe20000000800 */
[----:B------:R-:W0:Y:S01]  /*0010*/  S2R R0, SR_CTAID.X ;  /* 0x0000000000007919 */ /* 0x000e220000002500 */
[----:B------:R-:W0:Y:S01]  /*0020*/  LDCU UR4, c[0x0][0x360] ;  /* 0x00006c00ff0477ac */ /* 0x000e220008000800 */
[----:B------:R-:W0:Y:S01]  /*0030*/  S2R R3, SR_TID.X ;  /* 0x0000000000037919 */ /* 0x000e220000002100 */
[----:B------:R-:W1:Y:S01]  /*0040*/  LDCU UR5, c[0x0][0x364] ;  /* 0x00006c80ff0577ac */ /* 0x000e620008000800 */
[----:B------:R-:W1:Y:S01]  /*0050*/  S2R R7, SR_CTAID.Y ;  /* 0x0000000000077919 */ /* 0x000e620000002600 */
[----:B------:R-:W1:Y:S01]  /*0060*/  S2R R2, SR_TID.Y ;  /* 0x0000000000027919 */ /* 0x000e620000002200 */
[----:B0-----:R-:W-:-:S05]  /*0070*/  IMAD R0, R0, UR4, R3 ;  /* 0x0000000400007c24 */ /* 0x001fca000f8e0203 */
[----:B------:R-:W-:Y:S01]  /*0080*/  ISETP.GT.AND P0, PT, R0, 0x9, PT ;  /* 0x000000090000780c */ /* 0x000fe20003f04270 */
[----:B-1----:R-:W-:-:S05]  /*0090*/  IMAD R7, R7, UR5, R2 ;  /* 0x0000000507077c24 */ /* 0x002fca000f8e0202 */
[----:B------:R-:W-:-:S13]  /*00a0*/  ISETP.GT.U32.OR P0, PT, R7, 0x9, P0 ;  /* 0x000000090700780c */ /* 0x000fda0000704470 */
[----:B------:R-:W-:Y:S05]  /*00b0*/  @P0 EXIT ;  /* 0x000000000000094d */ /* 0x000fea0003800000 */
[----:B------:R-:W0:Y:S01]  /*00c0*/  LDC.64 R2, c[0x0][0x380] ;  /* 0x0000e000ff027b82 */ /* 0x000e220000000a00 */
[----:B------:R-:W1:Y:S01]  /*00d0*/  LDCU UR6, c[0x0][0x398] ;  /* 0x00007300ff0677ac */ /* 0x000e620008000800 */
[----:B------:R-:W2:Y:S06]  /*00e0*/  LDCU.64 UR4, c[0x0][0x358] ;  /* 0x00006b00ff0477ac */ /* 0x000eac0008000a00 */
[----:B------:R-:W3:Y:S01]  /*00f0*/  LDC.64 R4, c[0x0][0x388] ;  /* 0x0000e200ff047b82 */ /* 0x000ee20000000a00 */
[----:B-1----:R-:W-:-:S07]  /*0100*/  IMAD R9, R7, UR6, R0 ;  /* 0x0000000607097c24 */ /* 0x002fce000f8e0200 */
[----:B------:R-:W1:Y:S01]  /*0110*/  LDC.64 R6, c[0x0][0x390] ;  /* 0x0000e400ff067b82 */ /* 0x000e620000000a00 */
[----:B0-----:R-:W-:-:S06]  /*0120*/  IMAD.WIDE R2, R9, 0x4, R2 ;  /* 0x0000000409027825 */ /* 0x001fcc00078e0202 */
[----:B--2---:R-:W2:Y:S01]  /*0130*/  LDG.E R2, desc[UR4][R2.64] ;  /* 0x0000000402027981 */ /* 0x004ea2000c1e1900 */
[----:B---3--:R-:W-:-:S06]  /*0140*/  IMAD.WIDE R4, R9, 0x4, R4 ;  /* 0x0000000409047825 */ /* 0x008fcc00078e0204 */
[----:B------:R-:W2:Y:S01]  /*0150*/  LDG.E R5, desc[UR4][R4.64] ;  /* 0x0000000404057981 */ /* 0x000ea2000c1e1900 */
[----:B-1----:R-:W-:-:S04]  /*0160*/  IMAD.WIDE R6, R9, 0x4, R6 ;  /* 0x0000000409067825 */ /* 0x002fc800078e0206 */
[----:B--2---:R-:W-:-:S05]  /*0170*/  FADD R9, R2, R5 ;  /* 0x0000000502097221 */ /* 0x004fca0000000000 */
[----:B------:R-:W-:Y:S01]  /*0180*/  STG.E desc[UR4][R6.64], R9 ;  /* 0x0000000906007986 */ /* 0x000fe2000c101904 */
[----:B------:R-:W-:Y:S05]  /*0190*/  EXIT ;  /* 0x000000000000794d */ /* 0x000fea0003800000 */
.L_x_0:
[----:B------:R-:W-:-:S00]  /*01a0*/  BRA `(.L_x_0) ;  /* 0xfffffffc00fc7947 */ /* 0x000fc0000383ffff */
[----:B------:R-:W-:-:S00]  /*01b0*/  NOP ;  /* 0x0000000000007918 */ /* 0x000fc00000000000 */
        /* <DEDUP_REMOVED lines=12> */
.L_x_1:


//--------------------- .nv.shared.reserved.0     --------------------------
	.section	.nv.shared.reserved.0,"aw",@nobits
	.weak		__nv_reservedSMEM_offset_0_alias
	.size		__nv_reservedSMEM_offset_0_alias, 0, 64
	.other		__nv_reservedSMEM_offset_0_alias,@"STO_CUDA_RESERVED_SHARED STV_DEFAULT"
__nv_reservedSMEM_offset_0_alias:
	.zero		0
	.zero		64


//--------------------- .nv.constant0._Z6vecAddPfS_S_i --------------------------
	.section	.nv.constant0._Z6vecAddPfS_S_i,"a",@progbits
	.sectionflags	@""
	.align	4
.nv.constant0._Z6vecAddPfS_S_i:
	.zero		924


//--------------------- SYMBOLS --------------------------

	.type		.nv.reservedSmem.offset0,@object
	.size		.nv.reservedSmem.offset0,0x4
